//
// Generated by NVIDIA NVVM Compiler
//
// Compiler Build ID: CL-36424714
// Cuda compilation tools, release 13.0, V13.0.88
// Based on NVVM 20.0.0
//

.version 9.0
.target sm_100
.address_size 64

	// .globl	_Z15sub_1x3x224x224PfS_S_

.visible .entry _Z15sub_1x3x224x224PfS_S_(
	.param .u64 .ptr .align 1 _Z15sub_1x3x224x224PfS_S__param_0,
	.param .u64 .ptr .align 1 _Z15sub_1x3x224x224PfS_S__param_1,
	.param .u64 .ptr .align 1 _Z15sub_1x3x224x224PfS_S__param_2
)
.maxntid 960
{
	.reg .pred 	%p<2>;
	.reg .b32 	%r<5>;
	.reg .b32 	%f<4>;
	.reg .b64 	%rd<11>;

	ld.param.u64 	%rd1, [_Z15sub_1x3x224x224PfS_S__param_0];
	ld.param.u64 	%rd2, [_Z15sub_1x3x224x224PfS_S__param_1];
	ld.param.u64 	%rd3, [_Z15sub_1x3x224x224PfS_S__param_2];
	mov.u32 	%r2, %ctaid.x;
	mov.u32 	%r3, %ntid.x;
	mov.u32 	%r4, %tid.x;
	mad.lo.s32 	%r1, %r2, %r3, %r4;
	setp.gt.s32 	%p1, %r1, 150527;
	@%p1 bra 	$L__BB0_2;
	cvta.to.global.u64 	%rd4, %rd1;
	cvta.to.global.u64 	%rd5, %rd2;
	cvta.to.global.u64 	%rd6, %rd3;
	mul.wide.s32 	%rd7, %r1, 4;
	add.s64 	%rd8, %rd4, %rd7;
	ld.global.nc.f32 	%f1, [%rd8];
	add.s64 	%rd9, %rd5, %rd7;
	ld.global.nc.f32 	%f2, [%rd9];
	sub.f32 	%f3, %f1, %f2;
	add.s64 	%rd10, %rd6, %rd7;
	st.global.f32 	[%rd10], %f3;
$L__BB0_2:
	ret;

}


// ===== COMPILED SASS (sm_100) =====

	.target	sm_100

	.elftype	@"ET_EXEC"


//--------------------- .note.nv.tkinfo           --------------------------
	.section	.note.nv.tkinfo,"",@"SHT_NOTE"
	.sectionflags	@"SHF_NOTE_NV_TKINFO"
	.tkinfo
        /*0018*/ 	.word	0x00000002
        /*0030*/ 	.string	""
        /*0030*/ 	.string	"ptxas"
        /*0030*/ 	.string	"Cuda compilation tools, release 13.0, V13.0.88"
        /*0030*/ 	.string	"Build cuda_13.0.r13.0/compiler.36424714_0"
        /*0030*/ 	.string	"-arch sm_100 -m 64 "



//--------------------- .note.nv.cuinfo           --------------------------
	.section	.note.nv.cuinfo,"",@"SHT_NOTE"
	.sectionflags	@"SHF_NOTE_NV_CUINFO"
        /*0018*/ 	.short	0x0002
        /*001a*/ 	.short	0x0064
        /*001c*/ 	.short	0x0082
	.zero		2


//--------------------- .nv.info                  --------------------------
	.section	.nv.info,"",@"SHT_CUDA_INFO"
	.align	4


	//----- nvinfo : EIATTR_REGCOUNT
	.align		4
        /*0000*/ 	.byte	0x04, 0x2f
        /*0002*/ 	.short	(.L_1 - .L_0)
	.align		4
.L_0:
        /*0004*/ 	.word	index@(_Z15sub_1x3x224x224PfS_S_)
        /*0008*/ 	.word	0x0000000c


	//----- nvinfo : EIATTR_FRAME_SIZE
	.align		4
.L_1:
        /*000c*/ 	.byte	0x04, 0x11
        /*000e*/ 	.short	(.L_3 - .L_2)
	.align		4
.L_2:
        /*0010*/ 	.word	index@(_Z15sub_1x3x224x224PfS_S_)
        /*0014*/ 	.word	0x00000000


	//----- nvinfo : EIATTR_MIN_STACK_SIZE
	.align		4
.L_3:
        /*0018*/ 	.byte	0x04, 0x12
        /*001a*/ 	.short	(.L_5 - .L_4)
	.align		4
.L_4:
        /*001c*/ 	.word	index@(_Z15sub_1x3x224x224PfS_S_)
        /*0020*/ 	.word	0x00000000
.L_5:


//--------------------- .nv.compat                --------------------------
	.section	.nv.compat,"",@"SHT_CUDA_COMPAT_INFO"
	.align	4
        /*0000*/ 	.byte	0x02, 0x09, 0x00, 0x00, 0x02, 0x02, 0x01, 0x00, 0x02, 0x05, 0x05, 0x00, 0x03, 0x07, 0x01, 0x01
        /*0010*/ 	.byte	0x02, 0x03, 0x00, 0x00, 0x02, 0x06, 0x01, 0x00, 0x04, 0x0b, 0x08, 0x00, 0x09, 0x00, 0x00, 0x00
        /*0020*/ 	.byte	0x00, 0x00, 0x00, 0x00


//--------------------- .nv.info._Z15sub_1x3x224x224PfS_S_ --------------------------
	.section	.nv.info._Z15sub_1x3x224x224PfS_S_,"",@"SHT_CUDA_INFO"
	.sectionflags	@""
	.align	4


	//----- nvinfo : EIATTR_CUDA_API_VERSION
	.align		4
        /*0000*/ 	.byte	0x04, 0x37
        /*0002*/ 	.short	(.L_7 - .L_6)
.L_6:
        /*0004*/ 	.word	0x00000082


	//----- nvinfo : EIATTR_KPARAM_INFO
	.align		4
.L_7:
        /*0008*/ 	.byte	0x04, 0x17
        /*000a*/ 	.short	(.L_9 - .L_8)
.L_8:
        /*000c*/ 	.word	0x00000000
        /*0010*/ 	.short	0x0002
        /*0012*/ 	.short	0x0010
        /*0014*/ 	.byte	0x00, 0xf5, 0x21, 0x00


	//----- nvinfo : EIATTR_KPARAM_INFO
	.align		4
.L_9:
        /*0018*/ 	.byte	0x04, 0x17
        /*001a*/ 	.short	(.L_11 - .L_10)
.L_10:
        /*001c*/ 	.word	0x00000000
        /*0020*/ 	.short	0x0001
        /*0022*/ 	.short	0x0008
        /*0024*/ 	.byte	0x00, 0xf5, 0x21, 0x00


	//----- nvinfo : EIATTR_KPARAM_INFO
	.align		4
.L_11:
        /*0028*/ 	.byte	0x04, 0x17
        /*002a*/ 	.short	(.L_13 - .L_12)
.L_12:
        /*002c*/ 	.word	0x00000000
        /*0030*/ 	.short	0x0000
        /*0032*/ 	.short	0x0000
        /*0034*/ 	.byte	0x00, 0xf5, 0x21, 0x00


	//----- nvinfo : EIATTR_SPARSE_MMA_MASK
	.align		4
.L_13:
        /*0038*/ 	.byte	0x03, 0x50
        /*003a*/ 	.short	0x0000


	//----- nvinfo : EIATTR_MAXREG_COUNT
	.align		4
        /*003c*/ 	.byte	0x03, 0x1b
        /*003e*/ 	.short	0x0040


	//----- nvinfo : EIATTR_MERCURY_ISA_VERSION
	.align		4
        /*0040*/ 	.byte	0x03, 0x5f
        /*0042*/ 	.short	0x0101


	//----- nvinfo : EIATTR_VRC_CTA_INIT_COUNT
	.align		4
        /*0044*/ 	.byte	0x02, 0x4a
	.zero		1
	.zero		1


	//----- nvinfo : EIATTR_EXIT_INSTR_OFFSETS
	.align		4
        /*0048*/ 	.byte	0x04, 0x1c
        /*004a*/ 	.short	(.L_15 - .L_14)


	//   ....[0]....
.L_14:
        /*004c*/ 	.word	0x00000060


	//   ....[1]....
        /*0050*/ 	.word	0x00000120


	//----- nvinfo : EIATTR_MAX_THREADS
	.align		4
.L_15:
        /*0054*/ 	.byte	0x04, 0x05
        /*0056*/ 	.short	(.L_17 - .L_16)
.L_16:
        /*0058*/ 	.word	0x000003c0
        /*005c*/ 	.word	0x00000001
        /*0060*/ 	.word	0x00000001


	//----- nvinfo : EIATTR_CBANK_PARAM_SIZE
	.align		4
.L_17:
        /*0064*/ 	.byte	0x03, 0x19
        /*0066*/ 	.short	0x0018


	//----- nvinfo : EIATTR_PARAM_CBANK
	.align		4
        /*0068*/ 	.byte	0x04, 0x0a
        /*006a*/ 	.short	(.L_19 - .L_18)
	.align		4
.L_18:
        /*006c*/ 	.word	index@(.nv.constant0._Z15sub_1x3x224x224PfS_S_)
        /*0070*/ 	.short	0x0380
        /*0072*/ 	.short	0x0018


	//----- nvinfo : EIATTR_SW_WAR
	.align		4
.L_19:
        /*0074*/ 	.byte	0x04, 0x36
        /*0076*/ 	.short	(.L_21 - .L_20)
.L_20:
        /*0078*/ 	.word	0x00000008
.L_21:


//--------------------- .nv.callgraph             --------------------------
	.section	.nv.callgraph,"",@"SHT_CUDA_CALLGRAPH"
	.align	4
	.sectionentsize	8
	.align		4
        /*0000*/ 	.word	0x00000000
	.align		4
        /*0004*/ 	.word	0xffffffff
	.align		4
        /*0008*/ 	.word	0x00000000
	.align		4
        /*000c*/ 	.word	0xfffffffe
	.align		4
        /*0010*/ 	.word	0x00000000
	.align		4
        /*0014*/ 	.word	0xfffffffd
	.align		4
        /*0018*/ 	.word	0x00000000
	.align		4
        /*001c*/ 	.word	0xfffffffc


//--------------------- .text._Z15sub_1x3x224x224PfS_S_ --------------------------
	.section	.text._Z15sub_1x3x224x224PfS_S_,"ax",@progbits
	.align	128
        .global         _Z15sub_1x3x224x224PfS_S_
        .type           _Z15sub_1x3x224x224PfS_S_,@function
        .size           _Z15sub_1x3x224x224PfS_S_,(.L_x_1 - _Z15sub_1x3x224x224PfS_S_)
        .other          _Z15sub_1x3x224x224PfS_S_,@"STO_CUDA_ENTRY STV_DEFAULT"
_Z15sub_1x3x224x224PfS_S_:
.text._Z15sub_1x3x224x224PfS_S_:
[----:B------:R-:W-:Y:S01]  /*0000*/  LDC R1, c[0x0][0x37c] ;  /* 0x0000df00ff017b82 */ /* 0x000fe20000000800 */
[----:B------:R-:W0:Y:S07]  /*0010*/  S2R R0, SR_TID.X ;  /* 0x0000000000007919 */ /* 0x000e2e0000002100 */
[----:B------:R-:W0:Y:S08]  /*0020*/  S2UR UR4, SR_CTAID.X ;  /* 0x00000000000479c3 */ /* 0x000e300000002500 */
[----:B------:R-:W0:Y:S02]  /*0030*/  LDC R9, c[0x0][0x360] ;  /* 0x0000d800ff097b82 */ /* 0x000e240000000800 */
[----:B0-----:R-:W-:-:S05]  /*0040*/  IMAD R9, R9, UR4, R0 ;  /* 0x0000000409097c24 */ /* 0x001fca000f8e0200 */
[----:B------:R-:W-:-:S13]  /*0050*/  ISETP.GT.AND P0, PT, R9, 0x24bff, PT ;  /* 0x00024bff0900780c */ /* 0x000fda0003f04270 */
[----:B------:R-:W-:Y:S05]  /*0060*/  @P0 EXIT ;  /* 0x000000000000094d */ /* 0x000fea0003800000 */
[----:B------:R-:W0:Y:S01]  /*0070*/  LDC.64 R2, c[0x0][0x380] ;  /* 0x0000e000ff027b82 */ /* 0x000e220000000a00 */
[----:B------:R-:W1:Y:S07]  /*0080*/  LDCU.64 UR4, c[0x0][0x358] ;  /* 0x00006b00ff0477ac */ /* 0x000e6e0008000a00 */
[----:B------:R-:W2:Y:S08]  /*0090*/  LDC.64 R4, c[0x0][0x388] ;  /* 0x0000e200ff047b82 */ /* 0x000eb00000000a00 */
[----:B------:R-:W3:Y:S01]  /*00a0*/  LDC.64 R6, c[0x0][0x390] ;  /* 0x0000e400ff067b82 */ /* 0x000ee20000000a00 */
[----:B0-----:R-:W-:-:S06]  /*00b0*/  IMAD.WIDE R2, R9, 0x4, R2 ;  /* 0x0000000409027825 */ /* 0x001fcc00078e0202 */
[----:B-1----:R-:W4:Y:S01]  /*00c0*/  LDG.E.CONSTANT R2, desc[UR4][R2.64] ;  /* 0x0000000402027981 */ /* 0x002f22000c1e9900 */
[----:B--2---:R-:W-:-:S06]  /*00d0*/  IMAD.WIDE R4, R9, 0x4, R4 ;  /* 0x0000000409047825 */ /* 0x004fcc00078e0204 */
[----:B------:R-:W4:Y:S01]  /*00e0*/  LDG.E.CONSTANT R5, desc[UR4][R4.64] ;  /* 0x0000000404057981 */ /* 0x000f22000c1e9900 */
[----:B---3--:R-:W-:-:S04]  /*00f0*/  IMAD.WIDE R6, R9, 0x4, R6 ;  /* 0x0000000409067825 */ /* 0x008fc800078e0206 */
[----:B----4-:R-:W-:-:S05]  /*0100*/  FADD R9, R2, -R5 ;  /* 0x8000000502097221 */ /* 0x010fca0000000000 */
[----:B------:R-:W-:Y:S01]  /*0110*/  STG.E desc[UR4][R6.64], R9 ;  /* 0x0000000906007986 */ /* 0x000fe2000c101904 */
[----:B------:R-:W-:Y:S05]  /*0120*/  EXIT ;  /* 0x000000000000794d */ /* 0x000fea0003800000 */
.L_x_0:
[----:B------:R-:W-:-:S00]  /*0130*/  BRA `(.L_x_0) ;  /* 0xfffffffc00fc7947 */ /* 0x000fc0000383ffff */
[----:B------:R-:W-:-:S00]  /*0140*/  NOP ;  /* 0x0000000000007918 */ /* 0x000fc00000000000 */
        /* <DEDUP_REMOVED lines=11> */
.L_x_1:


//--------------------- .nv.shared.reserved.0     --------------------------
	.section	.nv.shared.reserved.0,"aw",@nobits
	.weak		__nv_reservedSMEM_offset_0_alias
	.size		__nv_reservedSMEM_offset_0_alias, 0, 64
	.other		__nv_reservedSMEM_offset_0_alias,@"STO_CUDA_RESERVED_SHARED STV_DEFAULT"
__nv_reservedSMEM_offset_0_alias:
	.zero		0
	.zero		64


//--------------------- .nv.constant0._Z15sub_1x3x224x224PfS_S_ --------------------------
	.section	.nv.constant0._Z15sub_1x3x224x224PfS_S_,"a",@progbits
	.sectionflags	@""
	.align	4
.nv.constant0._Z15sub_1x3x224x224PfS_S_:
	.zero		920


//--------------------- SYMBOLS --------------------------

	.type		.nv.reservedSmem.offset0,@object
	.size		.nv.reservedSmem.offset0,0x4
